	.headerflags	@"EF_CUDA_TEXMODE_UNIFIED EF_CUDA_64BIT_ADDRESS EF_CUDA_ACCELERATORS EF_CUDA_SM90 EF_CUDA_VIRTUAL_SM(EF_CUDA_SM90)"
	.elftype	@"ET_EXEC"


//--------------------- .nv.info                  --------------------------
	.section	.nv.info,"",@"SHT_CUDA_INFO"
	.align	4


	//----- nvinfo : EIATTR_REGCOUNT
	.align		4
        /*0000*/ 	.byte	0x04, 0x2f
        /*0002*/ 	.short	(.L_1 - .L_0)
	.align		4
.L_0:
        /*0004*/ 	.word	index@(triton_poi_fused_convolution_leaky_relu_leaky_relu_backward_4)
        /*0008*/ 	.word	0x0000000c


	//----- nvinfo : EIATTR_MIN_STACK_SIZE
	.align		4
.L_1:
        /*000c*/ 	.byte	0x04, 0x12
        /*000e*/ 	.short	(.L_3 - .L_2)
	.align		4
.L_2:
        /*0010*/ 	.word	index@(triton_poi_fused_convolution_leaky_relu_leaky_relu_backward_4)
        /*0014*/ 	.word	0x00000000


	//----- nvinfo : EIATTR_FRAME_SIZE
	.align		4
.L_3:
        /*0018*/ 	.byte	0x04, 0x11
        /*001a*/ 	.short	(.L_5 - .L_4)
	.align		4
.L_4:
        /*001c*/ 	.word	index@(triton_poi_fused_convolution_leaky_relu_leaky_relu_backward_4)
        /*0020*/ 	.word	0x00000000


	//----- nvinfo : EIATTR_MIN_STACK_SIZE
	.align		4
.L_5:
        /*0024*/ 	.byte	0x04, 0x12
        /*0026*/ 	.short	(.L_7 - .L_6)
	.align		4
.L_6:
        /*0028*/ 	.word	index@(triton_poi_fused_convolution_leaky_relu_leaky_relu_backward_4)
        /*002c*/ 	.word	0x00000000
.L_7:


//--------------------- .nv.info.triton_poi_fused_convolution_leaky_relu_leaky_relu_backward_4 --------------------------
	.section	.nv.info.triton_poi_fused_convolution_leaky_relu_leaky_relu_backward_4,"",@"SHT_CUDA_INFO"
	.sectionflags	@""
	.align	4


	//----- nvinfo : EIATTR_CUDA_API_VERSION
	.align		4
        /*0000*/ 	.byte	0x04, 0x37
        /*0002*/ 	.short	(.L_9 - .L_8)
.L_8:
        /*0004*/ 	.word	0x0000007c


	//----- nvinfo : EIATTR_KPARAM_INFO
	.align		4
.L_9:
        /*0008*/ 	.byte	0x04, 0x17
        /*000a*/ 	.short	(.L_11 - .L_10)
.L_10:
        /*000c*/ 	.word	0x00000000
        /*0010*/ 	.short	0x0003
        /*0012*/ 	.short	0x0018
        /*0014*/ 	.byte	0x00, 0xf0, 0x11, 0x00


	//----- nvinfo : EIATTR_KPARAM_INFO
	.align		4
.L_11:
        /*0018*/ 	.byte	0x04, 0x17
        /*001a*/ 	.short	(.L_13 - .L_12)
.L_12:
        /*001c*/ 	.word	0x00000000
        /*0020*/ 	.short	0x0002
        /*0022*/ 	.short	0x0010
        /*0024*/ 	.byte	0x00, 0xf4, 0x21, 0x00


	//----- nvinfo : EIATTR_KPARAM_INFO
	.align		4
.L_13:
        /*0028*/ 	.byte	0x04, 0x17
        /*002a*/ 	.short	(.L_15 - .L_14)
.L_14:
        /*002c*/ 	.word	0x00000000
        /*0030*/ 	.short	0x0001
        /*0032*/ 	.short	0x0008
        /*0034*/ 	.byte	0x00, 0xf4, 0x21, 0x00


	//----- nvinfo : EIATTR_KPARAM_INFO
	.align		4
.L_15:
        /*0038*/ 	.byte	0x04, 0x17
        /*003a*/ 	.short	(.L_17 - .L_16)
.L_16:
        /*003c*/ 	.word	0x00000000
        /*0040*/ 	.short	0x0000
        /*0042*/ 	.short	0x0000
        /*0044*/ 	.byte	0x00, 0xf4, 0x21, 0x00


	//----- nvinfo : EIATTR_SPARSE_MMA_MASK
	.align		4
.L_17:
        /*0048*/ 	.byte	0x03, 0x50
        /*004a*/ 	.short	0x0000


	//----- nvinfo : EIATTR_MAXREG_COUNT
	.align		4
        /*004c*/ 	.byte	0x03, 0x1b
        /*004e*/ 	.short	0x00ff


	//----- nvinfo : EIATTR_EXIT_INSTR_OFFSETS
	.align		4
        /*0050*/ 	.byte	0x04, 0x1c
        /*0052*/ 	.short	(.L_19 - .L_18)


	//   ....[0]....
.L_18:
        /*0054*/ 	.word	0x00000240


	//----- nvinfo : EIATTR_REQNTID
	.align		4
.L_19:
        /*0058*/ 	.byte	0x04, 0x10
        /*005a*/ 	.short	(.L_21 - .L_20)
.L_20:
        /*005c*/ 	.word	0x00000100
        /*0060*/ 	.word	0x00000001
        /*0064*/ 	.word	0x00000001


	//----- nvinfo : EIATTR_CBANK_PARAM_SIZE
	.align		4
.L_21:
        /*0068*/ 	.byte	0x03, 0x19
        /*006a*/ 	.short	0x001c


	//----- nvinfo : EIATTR_PARAM_CBANK
	.align		4
        /*006c*/ 	.byte	0x04, 0x0a
        /*006e*/ 	.short	(.L_23 - .L_22)
	.align		4
.L_22:
        /*0070*/ 	.word	index@(.nv.constant0.triton_poi_fused_convolution_leaky_relu_leaky_relu_backward_4)
        /*0074*/ 	.short	0x0210
        /*0076*/ 	.short	0x001c


	//----- nvinfo : EIATTR_SW_WAR
	.align		4
.L_23:
        /*0078*/ 	.byte	0x04, 0x36
        /*007a*/ 	.short	(.L_25 - .L_24)
.L_24:
        /*007c*/ 	.word	0x00000008
.L_25:


//--------------------- .nv.callgraph             --------------------------
	.section	.nv.callgraph,"",@"SHT_CUDA_CALLGRAPH"
	.align	4
	.sectionentsize	8
	.align		4
        /*0000*/ 	.word	0x00000000
	.align		4
        /*0004*/ 	.word	0xffffffff
	.align		4
        /*0008*/ 	.word	0x00000000
	.align		4
        /*000c*/ 	.word	0xfffffffe
	.align		4
        /*0010*/ 	.word	0x00000000
	.align		4
        /*0014*/ 	.word	0xfffffffd
	.align		4
        /*0018*/ 	.word	0x00000000
	.align		4
        /*001c*/ 	.word	0xfffffffc


//--------------------- .text.triton_poi_fused_convolution_leaky_relu_leaky_relu_backward_4 --------------------------
	.section	.text.triton_poi_fused_convolution_leaky_relu_leaky_relu_backward_4,"ax",@progbits
	.align	128
        .global         triton_poi_fused_convolution_leaky_relu_leaky_relu_backward_4
        .type           triton_poi_fused_convolution_leaky_relu_leaky_relu_backward_4,@function
        .size           triton_poi_fused_convolution_leaky_relu_leaky_relu_backward_4,(.L_x_1 - triton_poi_fused_convolution_leaky_relu_leaky_relu_backward_4)
        .other          triton_poi_fused_convolution_leaky_relu_leaky_relu_backward_4,@"STO_CUDA_ENTRY STV_DEFAULT"
triton_poi_fused_convolution_leaky_relu_leaky_relu_backward_4:
.text.triton_poi_fused_convolution_leaky_relu_leaky_relu_backward_4:
[----:B------:R-:W-:Y:S01]  /*0000*/  LDC R1, c[0x0][0x28] ;  /* 0x00000a00ff017b82 */ /* 0x000fe20000000800 */
[----:B------:R-:W1:Y:S07]  /*0010*/  S2R R0, SR_TID.X ;  /* 0x0000000000007919 */ /* 0x000e6e0000002100 */
[----:B------:R-:W2:Y:S01]  /*0020*/  LDC.64 R4, c[0x0][0x218] ;  /* 0x00008600ff047b82 */ /* 0x000ea20000000a00 */
[----:B------:R-:W-:Y:S01]  /*0030*/  ULDC.64 UR4, c[0x0][0x208] ;  /* 0x0000820000047ab9 */ /* 0x000fe20000000a00 */
[----:B------:R-:W-:Y:S01]  /*0040*/  ULDC.64 UR6, c[0x0][0x220] ;  /* 0x0000880000067ab9 */ /* 0x000fe20000000a00 */
[----:B------:R-:W3:Y:S01]  /*0050*/  S2R R7, SR_CTAID.X ;  /* 0x0000000000077919 */ /* 0x000ee20000002500 */
[----:B-1----:R-:W-:Y:S01]  /*0060*/  IMAD.SHL.U32 R0, R0, 0x2, RZ ;  /* 0x0000000200007824 */ /* 0x002fe200078e00ff */
[----:B---3--:R-:W-:-:S04]  /*0070*/  SHF.R.S32.HI R2, RZ, 0x16, R7 ;  /* 0x00000016ff027819 */ /* 0x008fc80000011407 */
[----:B------:R-:W-:Y:S02]  /*0080*/  LOP3.LUT R0, R0, 0x1fe, RZ, 0xc0, !PT ;  /* 0x000001fe00007812 */ /* 0x000fe400078ec0ff */
[----:B------:R-:W-:-:S03]  /*0090*/  SGXT R2, R2, 0x1 ;  /* 0x000000010202781a */ /* 0x000fc60000000200 */
[----:B------:R-:W-:-:S05]  /*00a0*/  IMAD R7, R7, 0x200, R0 ;  /* 0x0000020007077824 */ /* 0x000fca00078e0200 */
[----:B------:R-:W-:Y:S02]  /*00b0*/  LEA.HI R0, R2, R7, RZ, 0xc ;  /* 0x0000000702007211 */ /* 0x000fe400078f60ff */
[----:B------:R-:W1:Y:S02]  /*00c0*/  LDC.64 R2, c[0x0][0x210] ;  /* 0x00008400ff027b82 */ /* 0x000e640000000a00 */
[----:B------:R-:W-:-:S05]  /*00d0*/  SHF.R.S32.HI R0, RZ, 0xc, R0 ;  /* 0x0000000cff007819 */ /* 0x000fca0000011400 */
[----:B------:R-:W-:-:S05]  /*00e0*/  IMAD.HI R6, R0, 0x2aaaaaab, RZ ;  /* 0x2aaaaaab00067827 */ /* 0x000fca00078e02ff */
[----:B------:R-:W-:-:S04]  /*00f0*/  SHF.R.U32.HI R9, RZ, 0x1f, R6 ;  /* 0x0000001fff097819 */ /* 0x000fc80000011606 */
[----:B------:R-:W-:-:S05]  /*0100*/  LEA.HI R9, R6, R9, RZ, 0x1c ;  /* 0x0000000906097211 */ /* 0x000fca00078fe0ff */
[----:B------:R-:W-:Y:S02]  /*0110*/  IMAD R9, R9, -0x60, R0 ;  /* 0xffffffa009097824 */ /* 0x000fe400078e0200 */
[----:B-1----:R-:W-:-:S04]  /*0120*/  IMAD.WIDE R2, R7, 0x4, R2 ;  /* 0x0000000407027825 */ /* 0x002fc800078e0202 */
[----:B--2---:R-:W-:Y:S02]  /*0130*/  IMAD.WIDE R4, R9, 0x4, R4 ;  /* 0x0000000409047825 */ /* 0x004fe400078e0204 */
[----:B------:R-:W2:Y:S04]  /*0140*/  LDG.E.64 R2, desc[UR4][R2.64] ;  /* 0x0000000402027981 */ /* 0x000ea8000c1e1b00 */
[----:B------:R-:W2:Y:S02]  /*0150*/  LDG.E.EL R4, desc[UR4][R4.64] ;  /* 0x0000000404047981 */ /* 0x000ea4000c2e1900 */
[CC--:B--2---:R-:W-:Y:S01]  /*0160*/  FSETP.GT.AND P1, PT, R2.reuse, -R4.reuse, PT ;  /* 0x800000040200720b */ /* 0x0c4fe20003f24000 */
[--C-:B------:R-:W-:Y:S01]  /*0170*/  FADD R0, R2, R4.reuse ;  /* 0x0000000402007221 */ /* 0x100fe20000000000 */
[C---:B------:R-:W-:Y:S01]  /*0180*/  FSETP.GT.AND P0, PT, R3.reuse, -R4, PT ;  /* 0x800000040300720b */ /* 0x040fe20003f04000 */
[----:B------:R-:W-:Y:S01]  /*0190*/  FADD R6, R3, R4 ;  /* 0x0000000403067221 */ /* 0x000fe20000000000 */
[----:B------:R-:W-:-:S04]  /*01a0*/  IADD3 R2, P2, R7, UR6, RZ ;  /* 0x0000000607027c10 */ /* 0x000fc8000ff5e0ff */
[----:B------:R-:W-:-:S05]  /*01b0*/  LEA.HI.X.SX32 R3, R7, UR7, 0x1, P2 ;  /* 0x0000000707037c11 */ /* 0x000fca00090f0eff */
[----:B------:R-:W-:Y:S02]  /*01c0*/  @!P1 FMUL R0, R0, 0.10000000149011611938 ;  /* 0x3dcccccd00009820 */ /* 0x000fe40000400000 */
[----:B------:R-:W-:-:S03]  /*01d0*/  @!P0 FMUL R6, R6, 0.10000000149011611938 ;  /* 0x3dcccccd06068820 */ /* 0x000fc60000400000 */
[----:B------:R-:W-:Y:S02]  /*01e0*/  FSETP.GT.AND P1, PT, R0, RZ, PT ;  /* 0x000000ff0000720b */ /* 0x000fe40003f24000 */
[----:B------:R-:W-:Y:S02]  /*01f0*/  FSETP.GT.AND P0, PT, R6, RZ, PT ;  /* 0x000000ff0600720b */ /* 0x000fe40003f04000 */
[----:B------:R-:W-:Y:S02]  /*0200*/  SEL R0, RZ, 0x1, !P1 ;  /* 0x00000001ff007807 */ /* 0x000fe40004800000 */
[----:B------:R-:W-:-:S05]  /*0210*/  SEL R5, RZ, 0x100, !P0 ;  /* 0x00000100ff057807 */ /* 0x000fca0004000000 */
[----:B------:R-:W-:-:S05]  /*0220*/  IMAD.IADD R5, R0, 0x1, R5 ;  /* 0x0000000100057824 */ /* 0x000fca00078e0205 */
[----:B------:R-:W-:Y:S01]  /*0230*/  STG.E.U16 desc[UR4][R2.64], R5 ;  /* 0x0000000502007986 */ /* 0x000fe2000c101504 */
[----:B------:R-:W-:Y:S05]  /*0240*/  EXIT ;  /* 0x000000000000794d */ /* 0x000fea0003800000 */
.L_x_0:
[----:B------:R-:W-:-:S00]  /*0250*/  BRA `(.L_x_0) ;  /* 0xfffffffc00fc7947 */ /* 0x000fc0000383ffff */
[----:B------:R-:W-:-:S00]  /*0260*/  NOP ;  /* 0x0000000000007918 */ /* 0x000fc00000000000 */
        /* <DEDUP_REMOVED lines=9> */
.L_x_1:


//--------------------- .nv.constant0.triton_poi_fused_convolution_leaky_relu_leaky_relu_backward_4 --------------------------
	.section	.nv.constant0.triton_poi_fused_convolution_leaky_relu_leaky_relu_backward_4,"a",@progbits
	.sectionflags	@""
	.align	4
.nv.constant0.triton_poi_fused_convolution_leaky_relu_leaky_relu_backward_4:
	.zero		556
